	.headerflags	@"EF_CUDA_TEXMODE_UNIFIED EF_CUDA_64BIT_ADDRESS EF_CUDA_ACCELERATORS EF_CUDA_SM90 EF_CUDA_VIRTUAL_SM(EF_CUDA_SM90)"
	.elftype	@"ET_EXEC"


//--------------------- .nv.info                  --------------------------
	.section	.nv.info,"",@"SHT_CUDA_INFO"
	.align	4


	//----- nvinfo : EIATTR_REGCOUNT
	.align		4
        /*0000*/ 	.byte	0x04, 0x2f
        /*0002*/ 	.short	(.L_1 - .L_0)
	.align		4
.L_0:
        /*0004*/ 	.word	index@(triton_poi_fused_convolution_relu_19)
        /*0008*/ 	.word	0x00000012


	//----- nvinfo : EIATTR_MIN_STACK_SIZE
	.align		4
.L_1:
        /*000c*/ 	.byte	0x04, 0x12
        /*000e*/ 	.short	(.L_3 - .L_2)
	.align		4
.L_2:
        /*0010*/ 	.word	index@(triton_poi_fused_convolution_relu_19)
        /*0014*/ 	.word	0x00000000


	//----- nvinfo : EIATTR_FRAME_SIZE
	.align		4
.L_3:
        /*0018*/ 	.byte	0x04, 0x11
        /*001a*/ 	.short	(.L_5 - .L_4)
	.align		4
.L_4:
        /*001c*/ 	.word	index@(triton_poi_fused_convolution_relu_19)
        /*0020*/ 	.word	0x00000000


	//----- nvinfo : EIATTR_MIN_STACK_SIZE
	.align		4
.L_5:
        /*0024*/ 	.byte	0x04, 0x12
        /*0026*/ 	.short	(.L_7 - .L_6)
	.align		4
.L_6:
        /*0028*/ 	.word	index@(triton_poi_fused_convolution_relu_19)
        /*002c*/ 	.word	0x00000000
.L_7:


//--------------------- .nv.info.triton_poi_fused_convolution_relu_19 --------------------------
	.section	.nv.info.triton_poi_fused_convolution_relu_19,"",@"SHT_CUDA_INFO"
	.sectionflags	@""
	.align	4


	//----- nvinfo : EIATTR_CUDA_API_VERSION
	.align		4
        /*0000*/ 	.byte	0x04, 0x37
        /*0002*/ 	.short	(.L_9 - .L_8)
.L_8:
        /*0004*/ 	.word	0x0000007c


	//----- nvinfo : EIATTR_KPARAM_INFO
	.align		4
.L_9:
        /*0008*/ 	.byte	0x04, 0x17
        /*000a*/ 	.short	(.L_11 - .L_10)
.L_10:
        /*000c*/ 	.word	0x00000000
        /*0010*/ 	.short	0x0002
        /*0012*/ 	.short	0x0010
        /*0014*/ 	.byte	0x00, 0xf0, 0x11, 0x00


	//----- nvinfo : EIATTR_KPARAM_INFO
	.align		4
.L_11:
        /*0018*/ 	.byte	0x04, 0x17
        /*001a*/ 	.short	(.L_13 - .L_12)
.L_12:
        /*001c*/ 	.word	0x00000000
        /*0020*/ 	.short	0x0001
        /*0022*/ 	.short	0x0008
        /*0024*/ 	.byte	0x00, 0xf4, 0x21, 0x00


	//----- nvinfo : EIATTR_KPARAM_INFO
	.align		4
.L_13:
        /*0028*/ 	.byte	0x04, 0x17
        /*002a*/ 	.short	(.L_15 - .L_14)
.L_14:
        /*002c*/ 	.word	0x00000000
        /*0030*/ 	.short	0x0000
        /*0032*/ 	.short	0x0000
        /*0034*/ 	.byte	0x00, 0xf4, 0x21, 0x00


	//----- nvinfo : EIATTR_SPARSE_MMA_MASK
	.align		4
.L_15:
        /*0038*/ 	.byte	0x03, 0x50
        /*003a*/ 	.short	0x0000


	//----- nvinfo : EIATTR_MAXREG_COUNT
	.align		4
        /*003c*/ 	.byte	0x03, 0x1b
        /*003e*/ 	.short	0x00ff


	//----- nvinfo : EIATTR_EXIT_INSTR_OFFSETS
	.align		4
        /*0040*/ 	.byte	0x04, 0x1c
        /*0042*/ 	.short	(.L_17 - .L_16)


	//   ....[0]....
.L_16:
        /*0044*/ 	.word	0x000002d0


	//----- nvinfo : EIATTR_REQNTID
	.align		4
.L_17:
        /*0048*/ 	.byte	0x04, 0x10
        /*004a*/ 	.short	(.L_19 - .L_18)
.L_18:
        /*004c*/ 	.word	0x00000080
        /*0050*/ 	.word	0x00000001
        /*0054*/ 	.word	0x00000001


	//----- nvinfo : EIATTR_CBANK_PARAM_SIZE
	.align		4
.L_19:
        /*0058*/ 	.byte	0x03, 0x19
        /*005a*/ 	.short	0x0014


	//----- nvinfo : EIATTR_PARAM_CBANK
	.align		4
        /*005c*/ 	.byte	0x04, 0x0a
        /*005e*/ 	.short	(.L_21 - .L_20)
	.align		4
.L_20:
        /*0060*/ 	.word	index@(.nv.constant0.triton_poi_fused_convolution_relu_19)
        /*0064*/ 	.short	0x0210
        /*0066*/ 	.short	0x0014


	//----- nvinfo : EIATTR_SW_WAR
	.align		4
.L_21:
        /*0068*/ 	.byte	0x04, 0x36
        /*006a*/ 	.short	(.L_23 - .L_22)
.L_22:
        /*006c*/ 	.word	0x00000008
.L_23:


//--------------------- .nv.callgraph             --------------------------
	.section	.nv.callgraph,"",@"SHT_CUDA_CALLGRAPH"
	.align	4
	.sectionentsize	8
	.align		4
        /*0000*/ 	.word	0x00000000
	.align		4
        /*0004*/ 	.word	0xffffffff
	.align		4
        /*0008*/ 	.word	0x00000000
	.align		4
        /*000c*/ 	.word	0xfffffffe
	.align		4
        /*0010*/ 	.word	0x00000000
	.align		4
        /*0014*/ 	.word	0xfffffffd
	.align		4
        /*0018*/ 	.word	0x00000000
	.align		4
        /*001c*/ 	.word	0xfffffffc


//--------------------- .text.triton_poi_fused_convolution_relu_19 --------------------------
	.section	.text.triton_poi_fused_convolution_relu_19,"ax",@progbits
	.align	128
        .global         triton_poi_fused_convolution_relu_19
        .type           triton_poi_fused_convolution_relu_19,@function
        .size           triton_poi_fused_convolution_relu_19,(.L_x_1 - triton_poi_fused_convolution_relu_19)
        .other          triton_poi_fused_convolution_relu_19,@"STO_CUDA_ENTRY STV_DEFAULT"
triton_poi_fused_convolution_relu_19:
.text.triton_poi_fused_convolution_relu_19:
[----:B------:R-:W-:Y:S01]  /*0000*/  LDC R1, c[0x0][0x28] ;  /* 0x00000a00ff017b82 */ /* 0x000fe20000000800 */
[----:B------:R-:W1:Y:S07]  /*0010*/  S2R R0, SR_TID.X ;  /* 0x0000000000007919 */ /* 0x000e6e0000002100 */
[----:B------:R-:W2:Y:S01]  /*0020*/  LDC.64 R4, c[0x0][0x218] ;  /* 0x00008600ff047b82 */ /* 0x000ea20000000a00 */
[----:B------:R-:W-:Y:S01]  /*0030*/  ULDC.64 UR4, c[0x0][0x208] ;  /* 0x0000820000047ab9 */ /* 0x000fe20000000a00 */
[----:B------:R-:W3:Y:S06]  /*0040*/  S2R R7, SR_CTAID.X ;  /* 0x0000000000077919 */ /* 0x000eec0000002500 */
[----:B------:R-:W4:Y:S01]  /*0050*/  LDC.64 R2, c[0x0][0x210] ;  /* 0x00008400ff027b82 */ /* 0x000f220000000a00 */
[----:B-1----:R-:W-:Y:S01]  /*0060*/  IMAD.SHL.U32 R0, R0, 0x4, RZ ;  /* 0x0000000400007824 */ /* 0x002fe200078e00ff */
[----:B---3--:R-:W-:-:S04]  /*0070*/  SHF.R.S32.HI R6, RZ, 0x15, R7 ;  /* 0x00000015ff067819 */ /* 0x008fc80000011407 */
[----:B------:R-:W-:-:S05]  /*0080*/  LOP3.LUT R0, R0, 0x1fc, RZ, 0xc0, !PT ;  /* 0x000001fc00007812 */ /* 0x000fca00078ec0ff */
[----:B------:R-:W-:Y:S01]  /*0090*/  IMAD R7, R7, 0x400, R0 ;  /* 0x0000040007077824 */ /* 0x000fe200078e0200 */
[----:B------:R-:W-:-:S03]  /*00a0*/  SGXT R0, R6, 0x1 ;  /* 0x000000010600781a */ /* 0x000fc60000000200 */
[----:B----4-:R-:W-:Y:S01]  /*00b0*/  IMAD.WIDE R2, R7, 0x4, R2 ;  /* 0x0000000407027825 */ /* 0x010fe200078e0202 */
[----:B------:R-:W-:-:S04]  /*00c0*/  LEA.HI R0, R0, R7, RZ, 0x6 ;  /* 0x0000000700007211 */ /* 0x000fc800078f30ff */
[----:B------:R-:W-:Y:S01]  /*00d0*/  LOP3.LUT R0, R0, 0xffffffc0, RZ, 0xc0, !PT ;  /* 0xffffffc000007812 */ /* 0x000fe200078ec0ff */
[----:B------:R-:W3:Y:S04]  /*00e0*/  LDG.E.128 R12, desc[UR4][R2.64+0x800] ;  /* 0x00080004020c7981 */ /* 0x000ee8000c1e1d00 */
[----:B------:R-:W-:-:S04]  /*00f0*/  IMAD.IADD R9, R7, 0x1, -R0 ;  /* 0x0000000107097824 */ /* 0x000fc800078e0a00 */
[----:B--2---:R-:W-:Y:S02]  /*0100*/  IMAD.WIDE R4, R9, 0x4, R4 ;  /* 0x0000000409047825 */ /* 0x004fe400078e0204 */
[----:B------:R-:W2:Y:S04]  /*0110*/  LDG.E.128 R8, desc[UR4][R2.64] ;  /* 0x0000000402087981 */ /* 0x000ea8000c1e1d00 */
[----:B------:R-:W3:Y:S02]  /*0120*/  LDG.E.EL.128 R4, desc[UR4][R4.64] ;  /* 0x0000000404047981 */ /* 0x000ee4000c2e1d00 */
[CC--:B---3--:R-:W-:Y:S01]  /*0130*/  FSETP.GEU.AND P6, PT, R12.reuse, -R4.reuse, PT ;  /* 0x800000040c00720b */ /* 0x0c8fe20003fce000 */
[--C-:B------:R-:W-:Y:S01]  /*0140*/  FADD R12, R12, R4.reuse ;  /* 0x000000040c0c7221 */ /* 0x100fe20000000000 */
[C---:B--2---:R-:W-:Y:S01]  /*0150*/  FSETP.GEU.AND P2, PT, R8.reuse, -R4, PT ;  /* 0x800000040800720b */ /* 0x044fe20003f4e000 */
[----:B------:R-:W-:Y:S01]  /*0160*/  FADD R8, R8, R4 ;  /* 0x0000000408087221 */ /* 0x000fe20000000000 */
[----:B------:R-:W-:-:S02]  /*0170*/  FSETP.GEU.AND P5, PT, R13, -R5, PT ;  /* 0x800000050d00720b */ /* 0x000fc40003fae000 */
[----:B------:R-:W-:Y:S01]  /*0180*/  SEL R4, R12, RZ, P6 ;  /* 0x000000ff0c047207 */ /* 0x000fe20003000000 */
[----:B------:R-:W-:Y:S01]  /*0190*/  FADD R13, R13, R5 ;  /* 0x000000050d0d7221 */ /* 0x000fe20000000000 */
[CC--:B------:R-:W-:Y:S01]  /*01a0*/  FSETP.GEU.AND P4, PT, R14.reuse, -R6.reuse, PT ;  /* 0x800000060e00720b */ /* 0x0c0fe20003f8e000 */
[--C-:B------:R-:W-:Y:S01]  /*01b0*/  FADD R14, R14, R6.reuse ;  /* 0x000000060e0e7221 */ /* 0x100fe20000000000 */
[C---:B------:R-:W-:Y:S01]  /*01c0*/  FSETP.GEU.AND P3, PT, R15.reuse, -R7, PT ;  /* 0x800000070f00720b */ /* 0x040fe20003f6e000 */
[----:B------:R-:W-:Y:S01]  /*01d0*/  FADD R15, R15, R7 ;  /* 0x000000070f0f7221 */ /* 0x000fe20000000000 */
[C---:B------:R-:W-:Y:S01]  /*01e0*/  FSETP.GEU.AND P1, PT, R9.reuse, -R5, PT ;  /* 0x800000050900720b */ /* 0x040fe20003f2e000 */
[----:B------:R-:W-:Y:S01]  /*01f0*/  FADD R9, R9, R5 ;  /* 0x0000000509097221 */ /* 0x000fe20000000000 */
[C---:B------:R-:W-:Y:S01]  /*0200*/  FSETP.GEU.AND P0, PT, R10.reuse, -R6, PT ;  /* 0x800000060a00720b */ /* 0x040fe20003f0e000 */
[----:B------:R-:W-:Y:S01]  /*0210*/  FADD R10, R10, R6 ;  /* 0x000000060a0a7221 */ /* 0x000fe20000000000 */
[C---:B------:R-:W-:Y:S01]  /*0220*/  FSETP.GEU.AND P6, PT, R11.reuse, -R7, PT ;  /* 0x800000070b00720b */ /* 0x040fe20003fce000 */
[----:B------:R-:W-:Y:S01]  /*0230*/  FADD R11, R11, R7 ;  /* 0x000000070b0b7221 */ /* 0x000fe20000000000 */
[----:B------:R-:W-:-:S02]  /*0240*/  SEL R5, R13, RZ, P5 ;  /* 0x000000ff0d057207 */ /* 0x000fc40002800000 */
[----:B------:R-:W-:Y:S02]  /*0250*/  SEL R6, R14, RZ, P4 ;  /* 0x000000ff0e067207 */ /* 0x000fe40002000000 */
[----:B------:R-:W-:Y:S02]  /*0260*/  SEL R7, R15, RZ, P3 ;  /* 0x000000ff0f077207 */ /* 0x000fe40001800000 */
[----:B------:R-:W-:Y:S02]  /*0270*/  SEL R8, R8, RZ, P2 ;  /* 0x000000ff08087207 */ /* 0x000fe40001000000 */
[----:B------:R-:W-:Y:S02]  /*0280*/  SEL R9, R9, RZ, P1 ;  /* 0x000000ff09097207 */ /* 0x000fe40000800000 */
[----:B------:R-:W-:Y:S02]  /*0290*/  SEL R10, R10, RZ, P0 ;  /* 0x000000ff0a0a7207 */ /* 0x000fe40000000000 */
[----:B------:R-:W-:Y:S01]  /*02a0*/  SEL R11, R11, RZ, P6 ;  /* 0x000000ff0b0b7207 */ /* 0x000fe20003000000 */
[----:B------:R-:W-:Y:S04]  /*02b0*/  STG.E.128 desc[UR4][R2.64+0x800], R4 ;  /* 0x0008000402007986 */ /* 0x000fe8000c101d04 */
[----:B------:R-:W-:Y:S01]  /*02c0*/  STG.E.128 desc[UR4][R2.64], R8 ;  /* 0x0000000802007986 */ /* 0x000fe2000c101d04 */
[----:B------:R-:W-:Y:S05]  /*02d0*/  EXIT ;  /* 0x000000000000794d */ /* 0x000fea0003800000 */
.L_x_0:
[----:B------:R-:W-:-:S00]  /*02e0*/  BRA `(.L_x_0) ;  /* 0xfffffffc00fc7947 */ /* 0x000fc0000383ffff */
[----:B------:R-:W-:-:S00]  /*02f0*/  NOP ;  /* 0x0000000000007918 */ /* 0x000fc00000000000 */
        /* <DEDUP_REMOVED lines=8> */
.L_x_1:


//--------------------- .nv.constant0.triton_poi_fused_convolution_relu_19 --------------------------
	.section	.nv.constant0.triton_poi_fused_convolution_relu_19,"a",@progbits
	.sectionflags	@""
	.align	4
.nv.constant0.triton_poi_fused_convolution_relu_19:
	.zero		548
